//
// Generated by NVIDIA NVVM Compiler
//
// Compiler Build ID: CL-36424714
// Cuda compilation tools, release 13.0, V13.0.88
// Based on NVVM 20.0.0
//

.version 9.0
.target sm_100
.address_size 64

	// .globl	_Z21KernelGpuConvOnDeviceIfLi3ELi1EEvPT_S1_S1_S1_ii
.extern .shared .align 16 .b8 SharedData[];

.visible .entry _Z21KernelGpuConvOnDeviceIfLi3ELi1EEvPT_S1_S1_S1_ii(
	.param .u64 .ptr .align 1 _Z21KernelGpuConvOnDeviceIfLi3ELi1EEvPT_S1_S1_S1_ii_param_0,
	.param .u64 .ptr .align 1 _Z21KernelGpuConvOnDeviceIfLi3ELi1EEvPT_S1_S1_S1_ii_param_1,
	.param .u64 .ptr .align 1 _Z21KernelGpuConvOnDeviceIfLi3ELi1EEvPT_S1_S1_S1_ii_param_2,
	.param .u64 .ptr .align 1 _Z21KernelGpuConvOnDeviceIfLi3ELi1EEvPT_S1_S1_S1_ii_param_3,
	.param .u32 _Z21KernelGpuConvOnDeviceIfLi3ELi1EEvPT_S1_S1_S1_ii_param_4,
	.param .u32 _Z21KernelGpuConvOnDeviceIfLi3ELi1EEvPT_S1_S1_S1_ii_param_5
)
{
	.reg .pred 	%p<15>;
	.reg .b32 	%r<77>;
	.reg .b32 	%f<195>;
	.reg .b64 	%rd<24>;

	ld.param.u64 	%rd3, [_Z21KernelGpuConvOnDeviceIfLi3ELi1EEvPT_S1_S1_S1_ii_param_0];
	ld.param.u64 	%rd4, [_Z21KernelGpuConvOnDeviceIfLi3ELi1EEvPT_S1_S1_S1_ii_param_1];
	ld.param.u64 	%rd5, [_Z21KernelGpuConvOnDeviceIfLi3ELi1EEvPT_S1_S1_S1_ii_param_2];
	ld.param.u64 	%rd6, [_Z21KernelGpuConvOnDeviceIfLi3ELi1EEvPT_S1_S1_S1_ii_param_3];
	ld.param.u32 	%r23, [_Z21KernelGpuConvOnDeviceIfLi3ELi1EEvPT_S1_S1_S1_ii_param_4];
	ld.param.u32 	%r24, [_Z21KernelGpuConvOnDeviceIfLi3ELi1EEvPT_S1_S1_S1_ii_param_5];
	mov.u32 	%r25, %ctaid.x;
	mov.u32 	%r1, %ntid.x;
	mov.u32 	%r2, %tid.x;
	mad.lo.s32 	%r3, %r25, %r1, %r2;
	setp.ge.s32 	%p1, %r3, %r23;
	@%p1 bra 	$L__BB0_2;
	cvta.to.global.u64 	%rd7, %rd3;
	mul.lo.s32 	%r26, %r3, 3;
	mul.wide.s32 	%rd8, %r26, 4;
	add.s64 	%rd9, %rd7, %rd8;
	ld.global.f32 	%f186, [%rd9];
	ld.global.f32 	%f185, [%rd9+4];
	ld.global.f32 	%f184, [%rd9+8];
$L__BB0_2:
	setp.lt.s32 	%p2, %r24, 1;
	mov.f32 	%f193, 0f00000000;
	@%p2 bra 	$L__BB0_16;
	shl.b32 	%r28, %r2, 4;
	mov.u32 	%r29, SharedData;
	add.s32 	%r4, %r29, %r28;
	cvta.to.global.u64 	%rd1, %rd5;
	cvta.to.global.u64 	%rd2, %rd4;
	mov.f32 	%f193, 0f00000000;
	mov.b32 	%r71, 0;
	mov.u32 	%r70, %r24;
	mov.u32 	%r72, %r71;
$L__BB0_4:
	min.s32 	%r8, %r1, %r70;
	max.s32 	%r9, %r8, 1;
	and.b32  	%r10, %r9, 3;
	mad.lo.s32 	%r11, %r71, %r1, %r2;
	setp.ge.s32 	%p3, %r11, %r24;
	@%p3 bra 	$L__BB0_6;
	mul.lo.s32 	%r30, %r11, 3;
	mul.wide.s32 	%rd10, %r30, 4;
	add.s64 	%rd11, %rd2, %rd10;
	ld.global.f32 	%f21, [%rd11];
	ld.global.f32 	%f22, [%rd11+4];
	ld.global.f32 	%f23, [%rd11+8];
	mul.wide.s32 	%rd12, %r11, 4;
	add.s64 	%rd13, %rd1, %rd12;
	ld.global.f32 	%f24, [%rd13];
	st.shared.v4.f32 	[%r4], {%f21, %f22, %f23, %f24};
$L__BB0_6:
	setp.ge.s32 	%p4, %r3, %r23;
	bar.sync 	0;
	setp.le.s32 	%p5, %r24, %r72;
	or.pred  	%p6, %p4, %p5;
	@%p6 bra 	$L__BB0_15;
	setp.lt.s32 	%p7, %r8, 4;
	mov.u32 	%r76, %r29;
	@%p7 bra 	$L__BB0_10;
	and.b32  	%r33, %r9, 2147483644;
	neg.s32 	%r73, %r33;
	mov.u32 	%r76, SharedData;
$L__BB0_9:
	.pragma "nounroll";
	ld.shared.v4.f32 	{%f26, %f27, %f28, %f29}, [%r76];
	mov.b32 	%r34, %f29;
	mov.b64 	%rd14, {%r35, %r34};
	sub.f32 	%f30, %f186, %f26;
	fma.rn.f32 	%f31, %f30, %f30, 0f00000000;
	sub.f32 	%f32, %f185, %f27;
	fma.rn.f32 	%f33, %f32, %f32, %f31;
	sub.f32 	%f34, %f184, %f28;
	fma.rn.f32 	%f35, %f34, %f34, %f33;
	fma.rn.f32 	%f36, %f35, 0fBBBB989D, 0f3F000000;
	cvt.sat.f32.f32 	%f37, %f36;
	mov.f32 	%f38, 0f4B400001;
	mov.f32 	%f39, 0f437C0000;
	fma.rm.f32 	%f40, %f37, %f39, %f38;
	add.f32 	%f41, %f40, 0fCB40007F;
	neg.f32 	%f42, %f41;
	fma.rn.f32 	%f43, %f35, 0fBFB8AA3B, %f42;
	fma.rn.f32 	%f44, %f35, 0fB2A57060, %f43;
	mov.b32 	%r36, %f40;
	shl.b32 	%r37, %r36, 23;
	mov.b32 	%f45, %r37;
	ex2.approx.ftz.f32 	%f46, %f44;
	mul.f32 	%f47, %f46, %f45;
	{ .reg .b32 tmp; mov.b64 {tmp, %r38}, %rd14; }
	mov.b32 	%f48, %r38;
	fma.rn.f32 	%f49, %f47, %f48, %f193;
	ld.shared.v4.f32 	{%f50, %f51, %f52, %f53}, [%r76+16];
	mov.b32 	%r39, %f53;
	mov.b64 	%rd15, {%r40, %r39};
	sub.f32 	%f54, %f186, %f50;
	fma.rn.f32 	%f55, %f54, %f54, 0f00000000;
	sub.f32 	%f56, %f185, %f51;
	fma.rn.f32 	%f57, %f56, %f56, %f55;
	sub.f32 	%f58, %f184, %f52;
	fma.rn.f32 	%f59, %f58, %f58, %f57;
	fma.rn.f32 	%f60, %f59, 0fBBBB989D, 0f3F000000;
	cvt.sat.f32.f32 	%f61, %f60;
	fma.rm.f32 	%f62, %f61, %f39, %f38;
	add.f32 	%f63, %f62, 0fCB40007F;
	neg.f32 	%f64, %f63;
	fma.rn.f32 	%f65, %f59, 0fBFB8AA3B, %f64;
	fma.rn.f32 	%f66, %f59, 0fB2A57060, %f65;
	mov.b32 	%r41, %f62;
	shl.b32 	%r42, %r41, 23;
	mov.b32 	%f67, %r42;
	ex2.approx.ftz.f32 	%f68, %f66;
	mul.f32 	%f69, %f68, %f67;
	{ .reg .b32 tmp; mov.b64 {tmp, %r43}, %rd15; }
	mov.b32 	%f70, %r43;
	fma.rn.f32 	%f71, %f69, %f70, %f49;
	ld.shared.v4.f32 	{%f72, %f73, %f74, %f75}, [%r76+32];
	mov.b32 	%r44, %f75;
	mov.b64 	%rd16, {%r45, %r44};
	sub.f32 	%f76, %f186, %f72;
	fma.rn.f32 	%f77, %f76, %f76, 0f00000000;
	sub.f32 	%f78, %f185, %f73;
	fma.rn.f32 	%f79, %f78, %f78, %f77;
	sub.f32 	%f80, %f184, %f74;
	fma.rn.f32 	%f81, %f80, %f80, %f79;
	fma.rn.f32 	%f82, %f81, 0fBBBB989D, 0f3F000000;
	cvt.sat.f32.f32 	%f83, %f82;
	fma.rm.f32 	%f84, %f83, %f39, %f38;
	add.f32 	%f85, %f84, 0fCB40007F;
	neg.f32 	%f86, %f85;
	fma.rn.f32 	%f87, %f81, 0fBFB8AA3B, %f86;
	fma.rn.f32 	%f88, %f81, 0fB2A57060, %f87;
	mov.b32 	%r46, %f84;
	shl.b32 	%r47, %r46, 23;
	mov.b32 	%f89, %r47;
	ex2.approx.ftz.f32 	%f90, %f88;
	mul.f32 	%f91, %f90, %f89;
	{ .reg .b32 tmp; mov.b64 {tmp, %r48}, %rd16; }
	mov.b32 	%f92, %r48;
	fma.rn.f32 	%f93, %f91, %f92, %f71;
	ld.shared.v4.f32 	{%f94, %f95, %f96, %f97}, [%r76+48];
	mov.b32 	%r49, %f97;
	mov.b64 	%rd17, {%r50, %r49};
	sub.f32 	%f98, %f186, %f94;
	fma.rn.f32 	%f99, %f98, %f98, 0f00000000;
	sub.f32 	%f100, %f185, %f95;
	fma.rn.f32 	%f101, %f100, %f100, %f99;
	sub.f32 	%f102, %f184, %f96;
	fma.rn.f32 	%f103, %f102, %f102, %f101;
	fma.rn.f32 	%f104, %f103, 0fBBBB989D, 0f3F000000;
	cvt.sat.f32.f32 	%f105, %f104;
	fma.rm.f32 	%f106, %f105, %f39, %f38;
	add.f32 	%f107, %f106, 0fCB40007F;
	neg.f32 	%f108, %f107;
	fma.rn.f32 	%f109, %f103, 0fBFB8AA3B, %f108;
	fma.rn.f32 	%f110, %f103, 0fB2A57060, %f109;
	mov.b32 	%r51, %f106;
	shl.b32 	%r52, %r51, 23;
	mov.b32 	%f111, %r52;
	ex2.approx.ftz.f32 	%f112, %f110;
	mul.f32 	%f113, %f112, %f111;
	{ .reg .b32 tmp; mov.b64 {tmp, %r53}, %rd17; }
	mov.b32 	%f114, %r53;
	fma.rn.f32 	%f193, %f113, %f114, %f93;
	add.s32 	%r76, %r76, 64;
	add.s32 	%r73, %r73, 4;
	setp.ne.s32 	%p8, %r73, 0;
	@%p8 bra 	$L__BB0_9;
$L__BB0_10:
	setp.eq.s32 	%p9, %r10, 0;
	@%p9 bra 	$L__BB0_15;
	setp.eq.s32 	%p10, %r10, 1;
	@%p10 bra 	$L__BB0_13;
	ld.shared.v4.f32 	{%f116, %f117, %f118, %f119}, [%r76];
	mov.b32 	%r54, %f119;
	mov.b64 	%rd18, {%r55, %r54};
	sub.f32 	%f120, %f186, %f116;
	fma.rn.f32 	%f121, %f120, %f120, 0f00000000;
	sub.f32 	%f122, %f185, %f117;
	fma.rn.f32 	%f123, %f122, %f122, %f121;
	sub.f32 	%f124, %f184, %f118;
	fma.rn.f32 	%f125, %f124, %f124, %f123;
	fma.rn.f32 	%f126, %f125, 0fBBBB989D, 0f3F000000;
	cvt.sat.f32.f32 	%f127, %f126;
	mov.f32 	%f128, 0f4B400001;
	mov.f32 	%f129, 0f437C0000;
	fma.rm.f32 	%f130, %f127, %f129, %f128;
	add.f32 	%f131, %f130, 0fCB40007F;
	neg.f32 	%f132, %f131;
	fma.rn.f32 	%f133, %f125, 0fBFB8AA3B, %f132;
	fma.rn.f32 	%f134, %f125, 0fB2A57060, %f133;
	mov.b32 	%r56, %f130;
	shl.b32 	%r57, %r56, 23;
	mov.b32 	%f135, %r57;
	ex2.approx.ftz.f32 	%f136, %f134;
	mul.f32 	%f137, %f136, %f135;
	{ .reg .b32 tmp; mov.b64 {tmp, %r58}, %rd18; }
	mov.b32 	%f138, %r58;
	fma.rn.f32 	%f139, %f137, %f138, %f193;
	ld.shared.v4.f32 	{%f140, %f141, %f142, %f143}, [%r76+16];
	mov.b32 	%r59, %f143;
	mov.b64 	%rd19, {%r60, %r59};
	sub.f32 	%f144, %f186, %f140;
	fma.rn.f32 	%f145, %f144, %f144, 0f00000000;
	sub.f32 	%f146, %f185, %f141;
	fma.rn.f32 	%f147, %f146, %f146, %f145;
	sub.f32 	%f148, %f184, %f142;
	fma.rn.f32 	%f149, %f148, %f148, %f147;
	fma.rn.f32 	%f150, %f149, 0fBBBB989D, 0f3F000000;
	cvt.sat.f32.f32 	%f151, %f150;
	fma.rm.f32 	%f152, %f151, %f129, %f128;
	add.f32 	%f153, %f152, 0fCB40007F;
	neg.f32 	%f154, %f153;
	fma.rn.f32 	%f155, %f149, 0fBFB8AA3B, %f154;
	fma.rn.f32 	%f156, %f149, 0fB2A57060, %f155;
	mov.b32 	%r61, %f152;
	shl.b32 	%r62, %r61, 23;
	mov.b32 	%f157, %r62;
	ex2.approx.ftz.f32 	%f158, %f156;
	mul.f32 	%f159, %f158, %f157;
	{ .reg .b32 tmp; mov.b64 {tmp, %r63}, %rd19; }
	mov.b32 	%f160, %r63;
	fma.rn.f32 	%f193, %f159, %f160, %f139;
	add.s32 	%r76, %r76, 32;
$L__BB0_13:
	and.b32  	%r64, %r9, 1;
	setp.eq.b32 	%p11, %r64, 1;
	not.pred 	%p12, %p11;
	@%p12 bra 	$L__BB0_15;
	ld.shared.v4.f32 	{%f161, %f162, %f163, %f164}, [%r76];
	mov.b32 	%r65, %f164;
	mov.b64 	%rd20, {%r66, %r65};
	sub.f32 	%f165, %f186, %f161;
	fma.rn.f32 	%f166, %f165, %f165, 0f00000000;
	sub.f32 	%f167, %f185, %f162;
	fma.rn.f32 	%f168, %f167, %f167, %f166;
	sub.f32 	%f169, %f184, %f163;
	fma.rn.f32 	%f170, %f169, %f169, %f168;
	fma.rn.f32 	%f171, %f170, 0fBBBB989D, 0f3F000000;
	cvt.sat.f32.f32 	%f172, %f171;
	mov.f32 	%f173, 0f4B400001;
	mov.f32 	%f174, 0f437C0000;
	fma.rm.f32 	%f175, %f172, %f174, %f173;
	add.f32 	%f176, %f175, 0fCB40007F;
	neg.f32 	%f177, %f176;
	fma.rn.f32 	%f178, %f170, 0fBFB8AA3B, %f177;
	fma.rn.f32 	%f179, %f170, 0fB2A57060, %f178;
	mov.b32 	%r67, %f175;
	shl.b32 	%r68, %r67, 23;
	mov.b32 	%f180, %r68;
	ex2.approx.ftz.f32 	%f181, %f179;
	mul.f32 	%f182, %f181, %f180;
	{ .reg .b32 tmp; mov.b64 {tmp, %r69}, %rd20; }
	mov.b32 	%f183, %r69;
	fma.rn.f32 	%f193, %f182, %f183, %f193;
$L__BB0_15:
	bar.sync 	0;
	add.s32 	%r72, %r72, %r1;
	add.s32 	%r71, %r71, 1;
	setp.lt.s32 	%p13, %r72, %r24;
	sub.s32 	%r70, %r70, %r1;
	@%p13 bra 	$L__BB0_4;
$L__BB0_16:
	setp.ge.s32 	%p14, %r3, %r23;
	@%p14 bra 	$L__BB0_18;
	cvta.to.global.u64 	%rd21, %rd6;
	mul.wide.s32 	%rd22, %r3, 4;
	add.s64 	%rd23, %rd21, %rd22;
	st.global.f32 	[%rd23], %f193;
$L__BB0_18:
	ret;

}


// ===== COMPILED SASS (sm_100) =====

	.target	sm_100

	.elftype	@"ET_EXEC"


//--------------------- .note.nv.tkinfo           --------------------------
	.section	.note.nv.tkinfo,"",@"SHT_NOTE"
	.sectionflags	@"SHF_NOTE_NV_TKINFO"
	.tkinfo
        /*0018*/ 	.word	0x00000002
        /*0030*/ 	.string	""
        /*0030*/ 	.string	"ptxas"
        /*0030*/ 	.string	"Cuda compilation tools, release 13.0, V13.0.88"
        /*0030*/ 	.string	"Build cuda_13.0.r13.0/compiler.36424714_0"
        /*0030*/ 	.string	"-arch sm_100 -m 64 "



//--------------------- .note.nv.cuinfo           --------------------------
	.section	.note.nv.cuinfo,"",@"SHT_NOTE"
	.sectionflags	@"SHF_NOTE_NV_CUINFO"
        /*0018*/ 	.short	0x0002
        /*001a*/ 	.short	0x0064
        /*001c*/ 	.short	0x0082
	.zero		2


//--------------------- .nv.info                  --------------------------
	.section	.nv.info,"",@"SHT_CUDA_INFO"
	.align	4


	//----- nvinfo : EIATTR_REGCOUNT
	.align		4
        /*0000*/ 	.byte	0x04, 0x2f
        /*0002*/ 	.short	(.L_1 - .L_0)
	.align		4
.L_0:
        /*0004*/ 	.word	index@(_Z21KernelGpuConvOnDeviceIfLi3ELi1EEvPT_S1_S1_S1_ii)
        /*0008*/ 	.word	0x00000020


	//----- nvinfo : EIATTR_FRAME_SIZE
	.align		4
.L_1:
        /*000c*/ 	.byte	0x04, 0x11
        /*000e*/ 	.short	(.L_3 - .L_2)
	.align		4
.L_2:
        /*0010*/ 	.word	index@(_Z21KernelGpuConvOnDeviceIfLi3ELi1EEvPT_S1_S1_S1_ii)
        /*0014*/ 	.word	0x00000000


	//----- nvinfo : EIATTR_MIN_STACK_SIZE
	.align		4
.L_3:
        /*0018*/ 	.byte	0x04, 0x12
        /*001a*/ 	.short	(.L_5 - .L_4)
	.align		4
.L_4:
        /*001c*/ 	.word	index@(_Z21KernelGpuConvOnDeviceIfLi3ELi1EEvPT_S1_S1_S1_ii)
        /*0020*/ 	.word	0x00000000
.L_5:


//--------------------- .nv.compat                --------------------------
	.section	.nv.compat,"",@"SHT_CUDA_COMPAT_INFO"
	.align	4
        /*0000*/ 	.byte	0x02, 0x09, 0x00, 0x00, 0x02, 0x02, 0x01, 0x00, 0x02, 0x05, 0x05, 0x00, 0x03, 0x07, 0x01, 0x01
        /*0010*/ 	.byte	0x02, 0x03, 0x00, 0x00, 0x02, 0x06, 0x01, 0x00, 0x04, 0x0b, 0x08, 0x00, 0x09, 0x00, 0x00, 0x00
        /*0020*/ 	.byte	0x00, 0x00, 0x00, 0x00


//--------------------- .nv.info._Z21KernelGpuConvOnDeviceIfLi3ELi1EEvPT_S1_S1_S1_ii --------------------------
	.section	.nv.info._Z21KernelGpuConvOnDeviceIfLi3ELi1EEvPT_S1_S1_S1_ii,"",@"SHT_CUDA_INFO"
	.sectionflags	@""
	.align	4


	//----- nvinfo : EIATTR_CUDA_API_VERSION
	.align		4
        /*0000*/ 	.byte	0x04, 0x37
        /*0002*/ 	.short	(.L_7 - .L_6)
.L_6:
        /*0004*/ 	.word	0x00000082


	//----- nvinfo : EIATTR_KPARAM_INFO
	.align		4
.L_7:
        /*0008*/ 	.byte	0x04, 0x17
        /*000a*/ 	.short	(.L_9 - .L_8)
.L_8:
        /*000c*/ 	.word	0x00000000
        /*0010*/ 	.short	0x0005
        /*0012*/ 	.short	0x0024
        /*0014*/ 	.byte	0x00, 0xf0, 0x11, 0x00


	//----- nvinfo : EIATTR_KPARAM_INFO
	.align		4
.L_9:
        /*0018*/ 	.byte	0x04, 0x17
        /*001a*/ 	.short	(.L_11 - .L_10)
.L_10:
        /*001c*/ 	.word	0x00000000
        /*0020*/ 	.short	0x0004
        /*0022*/ 	.short	0x0020
        /*0024*/ 	.byte	0x00, 0xf0, 0x11, 0x00


	//----- nvinfo : EIATTR_KPARAM_INFO
	.align		4
.L_11:
        /*0028*/ 	.byte	0x04, 0x17
        /*002a*/ 	.short	(.L_13 - .L_12)
.L_12:
        /*002c*/ 	.word	0x00000000
        /*0030*/ 	.short	0x0003
        /*0032*/ 	.short	0x0018
        /*0034*/ 	.byte	0x00, 0xf5, 0x21, 0x00


	//----- nvinfo : EIATTR_KPARAM_INFO
	.align		4
.L_13:
        /*0038*/ 	.byte	0x04, 0x17
        /*003a*/ 	.short	(.L_15 - .L_14)
.L_14:
        /*003c*/ 	.word	0x00000000
        /*0040*/ 	.short	0x0002
        /*0042*/ 	.short	0x0010
        /*0044*/ 	.byte	0x00, 0xf5, 0x21, 0x00


	//----- nvinfo : EIATTR_KPARAM_INFO
	.align		4
.L_15:
        /*0048*/ 	.byte	0x04, 0x17
        /*004a*/ 	.short	(.L_17 - .L_16)
.L_16:
        /*004c*/ 	.word	0x00000000
        /*0050*/ 	.short	0x0001
        /*0052*/ 	.short	0x0008
        /*0054*/ 	.byte	0x00, 0xf5, 0x21, 0x00


	//----- nvinfo : EIATTR_KPARAM_INFO
	.align		4
.L_17:
        /*0058*/ 	.byte	0x04, 0x17
        /*005a*/ 	.short	(.L_19 - .L_18)
.L_18:
        /*005c*/ 	.word	0x00000000
        /*0060*/ 	.short	0x0000
        /*0062*/ 	.short	0x0000
        /*0064*/ 	.byte	0x00, 0xf5, 0x21, 0x00


	//----- nvinfo : EIATTR_SPARSE_MMA_MASK
	.align		4
.L_19:
        /*0068*/ 	.byte	0x03, 0x50
        /*006a*/ 	.short	0x0000


	//----- nvinfo : EIATTR_MAXREG_COUNT
	.align		4
        /*006c*/ 	.byte	0x03, 0x1b
        /*006e*/ 	.short	0x00ff


	//----- nvinfo : EIATTR_NUM_BARRIERS
	.align		4
        /*0070*/ 	.byte	0x02, 0x4c
        /*0072*/ 	.byte	0x01
	.zero		1


	//----- nvinfo : EIATTR_MERCURY_ISA_VERSION
	.align		4
        /*0074*/ 	.byte	0x03, 0x5f
        /*0076*/ 	.short	0x0101


	//----- nvinfo : EIATTR_VRC_CTA_INIT_COUNT
	.align		4
        /*0078*/ 	.byte	0x02, 0x4a
	.zero		1
	.zero		1


	//----- nvinfo : EIATTR_EXIT_INSTR_OFFSETS
	.align		4
        /*007c*/ 	.byte	0x04, 0x1c
        /*007e*/ 	.short	(.L_21 - .L_20)


	//   ....[0]....
.L_20:
        /*0080*/ 	.word	0x00000c90


	//   ....[1]....
        /*0084*/ 	.word	0x00000cd0


	//----- nvinfo : EIATTR_CRS_STACK_SIZE
	.align		4
.L_21:
        /*0088*/ 	.byte	0x04, 0x1e
        /*008a*/ 	.short	(.L_23 - .L_22)
.L_22:
        /*008c*/ 	.word	0x00000000


	//----- nvinfo : EIATTR_CBANK_PARAM_SIZE
	.align		4
.L_23:
        /*0090*/ 	.byte	0x03, 0x19
        /*0092*/ 	.short	0x0028


	//----- nvinfo : EIATTR_PARAM_CBANK
	.align		4
        /*0094*/ 	.byte	0x04, 0x0a
        /*0096*/ 	.short	(.L_25 - .L_24)
	.align		4
.L_24:
        /*0098*/ 	.word	index@(.nv.constant0._Z21KernelGpuConvOnDeviceIfLi3ELi1EEvPT_S1_S1_S1_ii)
        /*009c*/ 	.short	0x0380
        /*009e*/ 	.short	0x0028


	//----- nvinfo : EIATTR_SW_WAR
	.align		4
.L_25:
        /*00a0*/ 	.byte	0x04, 0x36
        /*00a2*/ 	.short	(.L_27 - .L_26)
.L_26:
        /*00a4*/ 	.word	0x00000008
.L_27:


//--------------------- .nv.callgraph             --------------------------
	.section	.nv.callgraph,"",@"SHT_CUDA_CALLGRAPH"
	.align	4
	.sectionentsize	8
	.align		4
        /*0000*/ 	.word	0x00000000
	.align		4
        /*0004*/ 	.word	0xffffffff
	.align		4
        /*0008*/ 	.word	0x00000000
	.align		4
        /*000c*/ 	.word	0xfffffffe
	.align		4
        /*0010*/ 	.word	0x00000000
	.align		4
        /*0014*/ 	.word	0xfffffffd
	.align		4
        /*0018*/ 	.word	0x00000000
	.align		4
        /*001c*/ 	.word	0xfffffffc


//--------------------- .text._Z21KernelGpuConvOnDeviceIfLi3ELi1EEvPT_S1_S1_S1_ii --------------------------
	.section	.text._Z21KernelGpuConvOnDeviceIfLi3ELi1EEvPT_S1_S1_S1_ii,"ax",@progbits
	.align	128
        .global         _Z21KernelGpuConvOnDeviceIfLi3ELi1EEvPT_S1_S1_S1_ii
        .type           _Z21KernelGpuConvOnDeviceIfLi3ELi1EEvPT_S1_S1_S1_ii,@function
        .size           _Z21KernelGpuConvOnDeviceIfLi3ELi1EEvPT_S1_S1_S1_ii,(.L_x_10 - _Z21KernelGpuConvOnDeviceIfLi3ELi1EEvPT_S1_S1_S1_ii)
        .other          _Z21KernelGpuConvOnDeviceIfLi3ELi1EEvPT_S1_S1_S1_ii,@"STO_CUDA_ENTRY STV_DEFAULT"
_Z21KernelGpuConvOnDeviceIfLi3ELi1EEvPT_S1_S1_S1_ii:
.text._Z21KernelGpuConvOnDeviceIfLi3ELi1EEvPT_S1_S1_S1_ii:
[----:B------:R-:W-:Y:S01]  /*0000*/  LDC R1, c[0x0][0x37c] ;  /* 0x0000df00ff017b82 */ /* 0x000fe20000000800 */
[----:B------:R-:W0:Y:S07]  /*0010*/  S2R R0, SR_TID.X ;  /* 0x0000000000007919 */ /* 0x000e2e0000002100 */
[----:B------:R-:W0:Y:S01]  /*0020*/  S2UR UR4, SR_CTAID.X ;  /* 0x00000000000479c3 */ /* 0x000e220000002500 */
[----:B------:R-:W1:Y:S01]  /*0030*/  LDCU UR7, c[0x0][0x3a0] ;  /* 0x00007400ff0777ac */ /* 0x000e620008000800 */
[----:B------:R-:W-:Y:S01]  /*0040*/  BSSY.RECONVERGENT B0, `(.L_x_0) ;  /* 0x000000c000007945 */ /* 0x000fe20003800200 */
[----:B------:R-:W2:Y:S05]  /*0050*/  LDCU.64 UR8, c[0x0][0x358] ;  /* 0x00006b00ff0877ac */ /* 0x000eaa0008000a00 */
[----:B------:R-:W0:Y:S02]  /*0060*/  LDC R3, c[0x0][0x360] ;  /* 0x0000d800ff037b82 */ /* 0x000e240000000800 */
[----:B0-----:R-:W-:-:S05]  /*0070*/  IMAD R20, R3, UR4, R0 ;  /* 0x0000000403147c24 */ /* 0x001fca000f8e0200 */
[----:B-1----:R-:W-:-:S13]  /*0080*/  ISETP.GE.AND P0, PT, R20, UR7, PT ;  /* 0x0000000714007c0c */ /* 0x002fda000bf06270 */
[----:B--2---:R-:W-:Y:S05]  /*0090*/  @P0 BRA `(.L_x_1) ;  /* 0x0000000000180947 */ /* 0x004fea0003800000 */
[----:B------:R-:W0:Y:S01]  /*00a0*/  LDC.64 R4, c[0x0][0x380] ;  /* 0x0000e000ff047b82 */ /* 0x000e220000000a00 */
[----:B------:R-:W-:-:S05]  /*00b0*/  LEA R7, R20, R20, 0x1 ;  /* 0x0000001414077211 */ /* 0x000fca00078e08ff */
[----:B0-----:R-:W-:-:S05]  /*00c0*/  IMAD.WIDE R4, R7, 0x4, R4 ;  /* 0x0000000407047825 */ /* 0x001fca00078e0204 */
[----:B------:R0:W5:Y:S04]  /*00d0*/  LDG.E R23, desc[UR8][R4.64] ;  /* 0x0000000804177981 */ /* 0x000168000c1e1900 */
[----:B------:R0:W5:Y:S04]  /*00e0*/  LDG.E R18, desc[UR8][R4.64+0x4] ;  /* 0x0000040804127981 */ /* 0x000168000c1e1900 */
[----:B------:R0:W5:Y:S02]  /*00f0*/  LDG.E R21, desc[UR8][R4.64+0x8] ;  /* 0x0000080804157981 */ /* 0x000164000c1e1900 */
.L_x_1:
[----:B------:R-:W-:Y:S05]  /*0100*/  BSYNC.RECONVERGENT B0 ;  /* 0x0000000000007941 */ /* 0x000fea0003800200 */
.L_x_0:
[----:B------:R-:W1:Y:S01]  /*0110*/  LDCU UR4, c[0x0][0x3a4] ;  /* 0x00007480ff0477ac */ /* 0x000e620008000800 */
[----:B------:R-:W-:Y:S01]  /*0120*/  HFMA2 R22, -RZ, RZ, 0, 0 ;  /* 0x00000000ff167431 */ /* 0x000fe200000001ff */
[----:B-1----:R-:W-:-:S09]  /*0130*/  UISETP.GE.AND UP0, UPT, UR4, 0x1, UPT ;  /* 0x000000010400788c */ /* 0x002fd2000bf06270 */
[----:B------:R-:W-:Y:S05]  /*0140*/  BRA.U !UP0, `(.L_x_2) ;  /* 0x0000000908cc7547 */ /* 0x000fea000b800000 */
[----:B------:R-:W1:Y:S01]  /*0150*/  S2UR UR5, SR_CgaCtaId ;  /* 0x00000000000579c3 */ /* 0x000e620000008800 */
[----:B------:R-:W2:Y:S01]  /*0160*/  LDCU UR6, c[0x0][0x3a4] ;  /* 0x00007480ff0677ac */ /* 0x000ea20008000800 */
[----:B------:R-:W-:Y:S02]  /*0170*/  MOV R22, RZ ;  /* 0x000000ff00167202 */ /* 0x000fe40000000f00 */
[----:B------:R-:W-:Y:S01]  /*0180*/  MOV R2, RZ ;  /* 0x000000ff00027202 */ /* 0x000fe20000000f00 */
[----:B------:R-:W-:Y:S01]  /*0190*/  UMOV UR4, 0x400 ;  /* 0x0000040000047882 */ /* 0x000fe20000000000 */
[----:B--2---:R-:W-:Y:S01]  /*01a0*/  MOV R16, UR6 ;  /* 0x0000000600107c02 */ /* 0x004fe20008000f00 */
[----:B-1----:R-:W-:-:S06]  /*01b0*/  ULEA UR4, UR5, UR4, 0x18 ;  /* 0x0000000405047291 */ /* 0x002fcc000f8ec0ff */
[----:B------:R-:W-:Y:S01]  /*01c0*/  MOV R19, UR4 ;  /* 0x0000000400137c02 */ /* 0x000fe20008000f00 */
[----:B------:R-:W-:-:S03]  /*01d0*/  UMOV UR4, URZ ;  /* 0x000000ff00047c82 */ /* 0x000fc60008000000 */
[----:B------:R-:W-:-:S07]  /*01e0*/  LEA R17, R0, R19, 0x4 ;  /* 0x0000001300117211 */ /* 0x000fce00078e20ff */
.L_x_8:
[----:B------:R-:W1:Y:S01]  /*01f0*/  LDCU UR10, c[0x0][0x3a4] ;  /* 0x00007480ff0a77ac */ /* 0x000e620008000800 */
[----:B------:R-:W-:Y:S01]  /*0200*/  IMAD R7, R3, UR4, R0 ;  /* 0x0000000403077c24 */ /* 0x000fe2000f8e0200 */
[----:B------:R-:W2:Y:S04]  /*0210*/  LDCU UR7, c[0x0][0x3a0] ;  /* 0x00007400ff0777ac */ /* 0x000ea80008000800 */
[----:B-1----:R-:W-:-:S13]  /*0220*/  ISETP.GE.AND P0, PT, R7, UR10, PT ;  /* 0x0000000a07007c0c */ /* 0x002fda000bf06270 */
[----:B------:R-:W1:Y:S01]  /*0230*/  @!P0 LDC.64 R10, c[0x0][0x390] ;  /* 0x0000e400ff0a8b82 */ /* 0x000e620000000a00 */
[----:B0-----:R-:W-:-:S07]  /*0240*/  @!P0 LEA R5, R7, R7, 0x1 ;  /* 0x0000000707058211 */ /* 0x001fce00078e08ff */
[----:B------:R-:W0:Y:S01]  /*0250*/  @!P0 LDC.64 R8, c[0x0][0x388] ;  /* 0x0000e200ff088b82 */ /* 0x000e220000000a00 */
[----:B-1----:R-:W-:-:S05]  /*0260*/  @!P0 IMAD.WIDE R10, R7, 0x4, R10 ;  /* 0x00000004070a8825 */ /* 0x002fca00078e020a */
[----:B------:R-:W3:Y:S01]  /*0270*/  @!P0 LDG.E R7, desc[UR8][R10.64] ;  /* 0x000000080a078981 */ /* 0x000ee2000c1e1900 */
[----:B0-----:R-:W-:-:S05]  /*0280*/  @!P0 IMAD.WIDE R8, R5, 0x4, R8 ;  /* 0x0000000405088825 */ /* 0x001fca00078e0208 */
[----:B------:R-:W3:Y:S04]  /*0290*/  @!P0 LDG.E R4, desc[UR8][R8.64] ;  /* 0x0000000808048981 */ /* 0x000ee8000c1e1900 */
[----:B------:R-:W3:Y:S04]  /*02a0*/  @!P0 LDG.E R5, desc[UR8][R8.64+0x4] ;  /* 0x0000040808058981 */ /* 0x000ee8000c1e1900 */
[----:B------:R-:W3:Y:S01]  /*02b0*/  @!P0 LDG.E R6, desc[UR8][R8.64+0x8] ;  /* 0x0000080808068981 */ /* 0x000ee2000c1e1900 */
[----:B------:R-:W-:Y:S03]  /*02c0*/  BSSY.RECONVERGENT B0, `(.L_x_3) ;  /* 0x0000095000007945 */ /* 0x000fe60003800200 */
[----:B---3--:R0:W-:Y:S01]  /*02d0*/  @!P0 STS.128 [R17], R4 ;  /* 0x0000000411008388 */ /* 0x0081e20000000c00 */
[----:B------:R-:W-:Y:S01]  /*02e0*/  BAR.SYNC.DEFER_BLOCKING 0x0 ;  /* 0x0000000000007b1d */ /* 0x000fe20000010000 */
[----:B------:R-:W-:-:S04]  /*02f0*/  ISETP.GE.AND P0, PT, R2, UR10, PT ;  /* 0x0000000a02007c0c */ /* 0x000fc8000bf06270 */
[----:B--2---:R-:W-:-:S13]  /*0300*/  ISETP.GE.OR P0, PT, R20, UR7, P0 ;  /* 0x0000000714007c0c */ /* 0x004fda0008706670 */
[----:B0-----:R-:W-:Y:S05]  /*0310*/  @P0 BRA `(.L_x_4) ;  /* 0x00000008003c0947 */ /* 0x001fea0003800000 */
[----:B------:R-:W-:Y:S02]  /*0320*/  VIMNMX R4, PT, PT, R3, R16, PT ;  /* 0x0000001003047248 */ /* 0x000fe40003fe0100 */
[----:B------:R-:W-:Y:S02]  /*0330*/  MOV R24, R19 ;  /* 0x0000001300187202 */ /* 0x000fe40000000f00 */
[C---:B------:R-:W-:Y:S02]  /*0340*/  ISETP.GE.AND P1, PT, R4.reuse, 0x4, PT ;  /* 0x000000040400780c */ /* 0x040fe40003f26270 */
[----:B------:R-:W-:-:S04]  /*0350*/  VIMNMX R26, PT, PT, R4, 0x1, !PT ;  /* 0x00000001041a7848 */ /* 0x000fc80007fe0100 */
[----:B------:R-:W-:-:S04]  /*0360*/  LOP3.LUT R25, R26, 0x3, RZ, 0xc0, !PT ;  /* 0x000000031a197812 */ /* 0x000fc800078ec0ff */
[----:B------:R-:W-:-:S03]  /*0370*/  ISETP.NE.AND P0, PT, R25, RZ, PT ;  /* 0x000000ff1900720c */ /* 0x000fc60003f05270 */
[----:B------:R-:W-:Y:S10]  /*0380*/  @!P1 BRA `(.L_x_5) ;  /* 0x0000000400349947 */ /* 0x000ff40003800000 */
[----:B------:R-:W0:Y:S01]  /*0390*/  S2UR UR6, SR_CgaCtaId ;  /* 0x00000000000679c3 */ /* 0x000e220000008800 */
[----:B------:R-:W-:Y:S01]  /*03a0*/  UMOV UR5, 0x400 ;  /* 0x0000040000057882 */ /* 0x000fe20000000000 */
[----:B------:R-:W-:Y:S02]  /*03b0*/  LOP3.LUT R27, R26, 0x7ffffffc, RZ, 0xc0, !PT ;  /* 0x7ffffffc1a1b7812 */ /* 0x000fe400078ec0ff */
[----:B------:R-:W-:Y:S02]  /*03c0*/  MOV R24, R19 ;  /* 0x0000001300187202 */ /* 0x000fe40000000f00 */
[----:B------:R-:W-:Y:S01]  /*03d0*/  IADD3 R27, PT, PT, -R27, RZ, RZ ;  /* 0x000000ff1b1b7210 */ /* 0x000fe20007ffe1ff */
[----:B0-----:R-:W-:-:S06]  /*03e0*/  ULEA UR5, UR6, UR5, 0x18 ;  /* 0x0000000506057291 */ /* 0x001fcc000f8ec0ff */
[----:B------:R-:W-:-:S07]  /*03f0*/  MOV R19, UR5 ;  /* 0x0000000500137c02 */ /* 0x000fce0008000f00 */
.L_x_6:
[----:B------:R-:W0:Y:S01]  /*0400*/  LDS.128 R12, [R24] ;  /* 0x00000000180c7984 */ /* 0x000e220000000c00 */
[----:B------:R-:W-:Y:S01]  /*0410*/  HFMA2 R29, -RZ, RZ, 0.96630859375, -0.0022525787353515625 ;  /* 0x3bbb989dff1d7431 */ /* 0x000fe200000001ff */
[----:B------:R-:W-:Y:S02]  /*0420*/  MOV R28, 0x437c0000 ;  /* 0x437c0000001c7802 */ /* 0x000fe40000000f00 */
[----:B------:R-:W1:Y:S01]  /*0430*/  LDS.128 R8, [R24+0x10] ;  /* 0x0000100018087984 */ /* 0x000e620000000c00 */
[----:B------:R-:W-:-:S04]  /*0440*/  IADD3 R27, PT, PT, R27, 0x4, RZ ;  /* 0x000000041b1b7810 */ /* 0x000fc80007ffe0ff */
[----:B------:R-:W-:Y:S01]  /*0450*/  ISETP.NE.AND P1, PT, R27, RZ, PT ;  /* 0x000000ff1b00720c */ /* 0x000fe20003f25270 */
[----:B0----5:R-:W-:Y:S01]  /*0460*/  FADD R12, R23, -R12 ;  /* 0x8000000c170c7221 */ /* 0x021fe20000000000 */
[----:B------:R-:W-:Y:S01]  /*0470*/  FADD R13, R18, -R13 ;  /* 0x8000000d120d7221 */ /* 0x000fe20000000000 */
[----:B------:R-:W-:Y:S02]  /*0480*/  FADD R5, R21, -R14 ;  /* 0x8000000e15057221 */ /* 0x000fe40000000000 */
[----:B------:R-:W-:Y:S01]  /*0490*/  FFMA R12, R12, R12, RZ ;  /* 0x0000000c0c0c7223 */ /* 0x000fe200000000ff */
[----:B-1----:R-:W-:Y:S01]  /*04a0*/  FADD R8, R23, -R8 ;  /* 0x8000000817087221 */ /* 0x002fe20000000000 */
[----:B------:R-:W-:Y:S01]  /*04b0*/  FADD R9, R18, -R9 ;  /* 0x8000000912097221 */ /* 0x000fe20000000000 */
[----:B------:R-:W-:Y:S01]  /*04c0*/  FADD R7, R21, -R10 ;  /* 0x8000000a15077221 */ /* 0x000fe20000000000 */
[----:B------:R-:W-:Y:S01]  /*04d0*/  FFMA R6, R13, R13, R12 ;  /* 0x0000000d0d067223 */ /* 0x000fe2000000000c */
[----:B------:R-:W-:-:S03]  /*04e0*/  FFMA R8, R8, R8, RZ ;  /* 0x0000000808087223 */ /* 0x000fc600000000ff */
[----:B------:R-:W-:Y:S01]  /*04f0*/  FFMA R6, R5, R5, R6 ;  /* 0x0000000505067223 */ /* 0x000fe20000000006 */
[----:B------:R-:W-:-:S03]  /*0500*/  FFMA R8, R9, R9, R8 ;  /* 0x0000000909087223 */ /* 0x000fc60000000008 */
[----:B------:R-:W-:Y:S01]  /*0510*/  FFMA.SAT R5, R6, -R29, 0.5 ;  /* 0x3f00000006057423 */ /* 0x000fe2000000281d */
[----:B------:R-:W-:-:S03]  /*0520*/  FFMA R10, R7, R7, R8 ;  /* 0x00000007070a7223 */ /* 0x000fc60000000008 */
[----:B------:R-:W-:Y:S01]  /*0530*/  FFMA.RM R4, R5, R28, 12582913 ;  /* 0x4b40000105047423 */ /* 0x000fe2000000401c */
[----:B------:R-:W-:-:S03]  /*0540*/  FFMA.SAT R9, R10, -R29, 0.5 ;  /* 0x3f0000000a097423 */ /* 0x000fc6000000281d */
[C---:B------:R-:W-:Y:S01]  /*0550*/  FADD R5, R4.reuse, -12583039 ;  /* 0xcb40007f04057421 */ /* 0x040fe20000000000 */
[----:B------:R-:W-:Y:S01]  /*0560*/  FFMA.RM R9, R9, R28, 12582913 ;  /* 0x4b40000109097423 */ /* 0x000fe2000000401c */
[----:B------:R-:W-:Y:S02]  /*0570*/  SHF.L.U32 R8, R4, 0x17, RZ ;  /* 0x0000001704087819 */ /* 0x000fe400000006ff */
[C---:B------:R-:W-:Y:S01]  /*0580*/  FFMA R5, R6.reuse, -1.4426950216293334961, -R5 ;  /* 0xbfb8aa3b06057823 */ /* 0x040fe20000000805 */
[C---:B------:R-:W-:Y:S01]  /*0590*/  FADD R7, R9.reuse, -12583039 ;  /* 0xcb40007f09077421 */ /* 0x040fe20000000000 */
[----:B------:R-:W-:Y:S02]  /*05a0*/  SHF.L.U32 R9, R9, 0x17, RZ ;  /* 0x0000001709097819 */ /* 0x000fe400000006ff */
[----:B------:R-:W-:Y:S01]  /*05b0*/  FFMA R12, R6, -1.925963033500011079e-08, R5 ;  /* 0xb2a57060060c7823 */ /* 0x000fe20000000005 */
[----:B------:R-:W-:-:S03]  /*05c0*/  FFMA R7, R10, -1.4426950216293334961, -R7 ;  /* 0xbfb8aa3b0a077823 */ /* 0x000fc60000000807 */
[----:B------:R-:W0:Y:S01]  /*05d0*/  MUFU.EX2 R5, R12 ;  /* 0x0000000c00057308 */ /* 0x000e220000000800 */
[----:B------:R-:W-:Y:S01]  /*05e0*/  FFMA R10, R10, -1.925963033500011079e-08, R7 ;  /* 0xb2a570600a0a7823 */ /* 0x000fe20000000007 */
[----:B0-----:R-:W-:Y:S02]  /*05f0*/  FMUL R8, R8, R5 ;  /* 0x0000000508087220 */ /* 0x001fe40000400000 */
[----:B------:R-:W0:Y:S02]  /*0600*/  LDS.128 R4, [R24+0x20] ;  /* 0x0000200018047984 */ /* 0x000e240000000c00 */
[----:B------:R-:W-:Y:S01]  /*0610*/  FFMA R8, R15, R8, R22 ;  /* 0x000000080f087223 */ /* 0x000fe20000000016 */
[----:B0-----:R-:W-:Y:S01]  /*0620*/  FADD R4, R23, -R4 ;  /* 0x8000000417047221 */ /* 0x001fe20000000000 */
[----:B------:R-:W-:-:S03]  /*0630*/  FADD R5, R18, -R5 ;  /* 0x8000000512057221 */ /* 0x000fc60000000000 */
[----:B------:R-:W-:-:S04]  /*0640*/  FFMA R4, R4, R4, RZ ;  /* 0x0000000404047223 */ /* 0x000fc800000000ff */
[----:B------:R-:W-:Y:S01]  /*0650*/  FFMA R4, R5, R5, R4 ;  /* 0x0000000505047223 */ /* 0x000fe20000000004 */
[----:B------:R-:W-:Y:S02]  /*0660*/  FADD R5, R21, -R6 ;  /* 0x8000000615057221 */ /* 0x000fe40000000000 */
[----:B------:R-:W0:Y:S02]  /*0670*/  MUFU.EX2 R6, R10 ;  /* 0x0000000a00067308 */ /* 0x000e240000000800 */
[----:B------:R-:W-:-:S04]  /*0680*/  FFMA R12, R5, R5, R4 ;  /* 0x00000005050c7223 */ /* 0x000fc80000000004 */
[----:B------:R-:W-:-:S04]  /*0690*/  FFMA.SAT R5, R12, -R29, 0.5 ;  /* 0x3f0000000c057423 */ /* 0x000fc8000000281d */
[----:B------:R-:W-:-:S04]  /*06a0*/  FFMA.RM R4, R5, R28, 12582913 ;  /* 0x4b40000105047423 */ /* 0x000fc8000000401c */
[C---:B------:R-:W-:Y:S01]  /*06b0*/  FADD R5, R4.reuse, -12583039 ;  /* 0xcb40007f04057421 */ /* 0x040fe20000000000 */
[----:B------:R-:W-:Y:S01]  /*06c0*/  SHF.L.U32 R4, R4, 0x17, RZ ;  /* 0x0000001704047819 */ /* 0x000fe200000006ff */
[----:B0-----:R-:W-:Y:S02]  /*06d0*/  FMUL R6, R9, R6 ;  /* 0x0000000609067220 */ /* 0x001fe40000400000 */
[C---:B------:R-:W-:Y:S02]  /*06e0*/  FFMA R5, R12.reuse, -1.4426950216293334961, -R5 ;  /* 0xbfb8aa3b0c057823 */ /* 0x040fe40000000805 */
[----:B------:R-:W-:Y:S02]  /*06f0*/  FFMA R6, R11, R6, R8 ;  /* 0x000000060b067223 */ /* 0x000fe40000000008 */
[----:B------:R-:W-:Y:S02]  /*0700*/  FFMA R5, R12, -1.925963033500011079e-08, R5 ;  /* 0xb2a570600c057823 */ /* 0x000fe40000000005 */
[----:B------:R0:W1:Y:S04]  /*0710*/  LDS.128 R12, [R24+0x30] ;  /* 0x00003000180c7984 */ /* 0x0000680000000c00 */
[----:B------:R-:W2:Y:S01]  /*0720*/  MUFU.EX2 R5, R5 ;  /* 0x0000000500057308 */ /* 0x000ea20000000800 */
[----:B0-----:R-:W-:Y:S01]  /*0730*/  IADD3 R24, PT, PT, R24, 0x40, RZ ;  /* 0x0000004018187810 */ /* 0x001fe20007ffe0ff */
[----:B--2---:R-:W-:-:S04]  /*0740*/  FMUL R4, R4, R5 ;  /* 0x0000000504047220 */ /* 0x004fc80000400000 */
[----:B------:R-:W-:Y:S01]  /*0750*/  FFMA R4, R7, R4, R6 ;  /* 0x0000000407047223 */ /* 0x000fe20000000006 */
[----:B-1----:R-:W-:Y:S01]  /*0760*/  FADD R12, R23, -R12 ;  /* 0x8000000c170c7221 */ /* 0x002fe20000000000 */
[----:B------:R-:W-:Y:S01]  /*0770*/  FADD R13, R18, -R13 ;  /* 0x8000000d120d7221 */ /* 0x000fe20000000000 */
[----:B------:R-:W-:Y:S02]  /*0780*/  FADD R9, R21, -R14 ;  /* 0x8000000e15097221 */ /* 0x000fe40000000000 */
[----:B------:R-:W-:-:S04]  /*0790*/  FFMA R12, R12, R12, RZ ;  /* 0x0000000c0c0c7223 */ /* 0x000fc800000000ff */
[----:B------:R-:W-:-:S04]  /*07a0*/  FFMA R12, R13, R13, R12 ;  /* 0x0000000d0d0c7223 */ /* 0x000fc8000000000c */
[----:B------:R-:W-:-:S04]  /*07b0*/  FFMA R12, R9, R9, R12 ;  /* 0x00000009090c7223 */ /* 0x000fc8000000000c */
[----:B------:R-:W-:-:S04]  /*07c0*/  FFMA.SAT R29, R12, -R29, 0.5 ;  /* 0x3f0000000c1d7423 */ /* 0x000fc8000000281d */
[----:B------:R-:W-:-:S04]  /*07d0*/  FFMA.RM R29, R29, R28, 12582913 ;  /* 0x4b4000011d1d7423 */ /* 0x000fc8000000401c */
[C---:B------:R-:W-:Y:S01]  /*07e0*/  FADD R9, R29.reuse, -12583039 ;  /* 0xcb40007f1d097421 */ /* 0x040fe20000000000 */
[----:B------:R-:W-:-:S03]  /*07f0*/  SHF.L.U32 R29, R29, 0x17, RZ ;  /* 0x000000171d1d7819 */ /* 0x000fc600000006ff */
[----:B------:R-:W-:-:S04]  /*0800*/  FFMA R9, R12, -1.4426950216293334961, -R9 ;  /* 0xbfb8aa3b0c097823 */ /* 0x000fc80000000809 */
[----:B------:R-:W-:-:S04]  /*0810*/  FFMA R9, R12, -1.925963033500011079e-08, R9 ;  /* 0xb2a570600c097823 */ /* 0x000fc80000000009 */
[----:B------:R-:W0:Y:S02]  /*0820*/  MUFU.EX2 R10, R9 ;  /* 0x00000009000a7308 */ /* 0x000e240000000800 */
[----:B0-----:R-:W-:-:S04]  /*0830*/  FMUL R10, R29, R10 ;  /* 0x0000000a1d0a7220 */ /* 0x001fc80000400000 */
[----:B------:R-:W-:Y:S01]  /*0840*/  FFMA R22, R15, R10, R4 ;  /* 0x0000000a0f167223 */ /* 0x000fe20000000004 */
[----:B------:R-:W-:Y:S06]  /*0850*/  @P1 BRA `(.L_x_6) ;  /* 0xfffffff800e81947 */ /* 0x000fec000383ffff */
.L_x_5:
[----:B------:R-:W-:Y:S05]  /*0860*/  @!P0 BRA `(.L_x_4) ;  /* 0x0000000000e88947 */ /* 0x000fea0003800000 */
[----:B------:R-:W-:Y:S02]  /*0870*/  ISETP.NE.AND P0, PT, R25, 0x1, PT ;  /* 0x000000011900780c */ /* 0x000fe40003f05270 */
[----:B------:R-:W-:-:S04]  /*0880*/  LOP3.LUT R26, R26, 0x1, RZ, 0xc0, !PT ;  /* 0x000000011a1a7812 */ /* 0x000fc800078ec0ff */
[----:B------:R-:W-:-:S07]  /*0890*/  ISETP.NE.U32.AND P1, PT, R26, 0x1, PT ;  /* 0x000000011a00780c */ /* 0x000fce0003f25070 */
[----:B------:R-:W-:Y:S06]  /*08a0*/  @!P0 BRA `(.L_x_7) ;  /* 0x00000000008c8947 */ /* 0x000fec0003800000 */
[----:B------:R-:W0:Y:S01]  /*08b0*/  LDS.128 R4, [R24] ;  /* 0x0000000018047984 */ /* 0x000e220000000c00 */
[----:B------:R-:W-:-:S03]  /*08c0*/  HFMA2 R13, -RZ, RZ, 0.96630859375, -0.0022525787353515625 ;  /* 0x3bbb989dff0d7431 */ /* 0x000fc600000001ff */
[----:B------:R1:W2:Y:S02]  /*08d0*/  LDS.128 R8, [R24+0x10] ;  /* 0x0000100018087984 */ /* 0x0002a40000000c00 */
[----:B-1----:R-:W-:Y:S01]  /*08e0*/  IADD3 R24, PT, PT, R24, 0x20, RZ ;  /* 0x0000002018187810 */ /* 0x002fe20007ffe0ff */
[C---:B0----5:R-:W-:Y:S01]  /*08f0*/  FADD R4, R23.reuse, -R4 ;  /* 0x8000000417047221 */ /* 0x061fe20000000000 */
[----:B------:R-:W-:Y:S01]  /*0900*/  FADD R5, R18, -R5 ;  /* 0x8000000512057221 */ /* 0x000fe20000000000 */
[----:B--2---:R-:W-:Y:S02]  /*0910*/  FADD R8, R23, -R8 ;  /* 0x8000000817087221 */ /* 0x004fe40000000000 */
[----:B------:R-:W-:Y:S01]  /*0920*/  FFMA R4, R4, R4, RZ ;  /* 0x0000000404047223 */ /* 0x000fe200000000ff */
[----:B------:R-:W-:Y:S01]  /*0930*/  FADD R9, R18, -R9 ;  /* 0x8000000912097221 */ /* 0x000fe20000000000 */
[----:B------:R-:W-:Y:S02]  /*0940*/  FFMA R8, R8, R8, RZ ;  /* 0x0000000808087223 */ /* 0x000fe400000000ff */
[----:B------:R-:W-:Y:S01]  /*0950*/  FFMA R4, R5, R5, R4 ;  /* 0x0000000505047223 */ /* 0x000fe20000000004 */
[----:B------:R-:W-:Y:S01]  /*0960*/  FADD R5, R21, -R6 ;  /* 0x8000000615057221 */ /* 0x000fe20000000000 */
[----:B------:R-:W-:Y:S01]  /*0970*/  FFMA R8, R9, R9, R8 ;  /* 0x0000000909087223 */ /* 0x000fe20000000008 */
[----:B------:R-:W-:-:S02]  /*0980*/  FADD R9, R21, -R10 ;  /* 0x8000000a15097221 */ /* 0x000fc40000000000 */
[----:B------:R-:W-:Y:S01]  /*0990*/  FFMA R4, R5, R5, R4 ;  /* 0x0000000505047223 */ /* 0x000fe20000000004 */
[----:B------:R-:W-:Y:S01]  /*09a0*/  MOV R10, 0x437c0000 ;  /* 0x437c0000000a7802 */ /* 0x000fe20000000f00 */
[----:B------:R-:W-:Y:S02]  /*09b0*/  FFMA R8, R9, R9, R8 ;  /* 0x0000000909087223 */ /* 0x000fe40000000008 */
[-C--:B------:R-:W-:Y:S02]  /*09c0*/  FFMA.SAT R5, R4, -R13.reuse, 0.5 ;  /* 0x3f00000004057423 */ /* 0x080fe4000000280d */
[----:B------:R-:W-:Y:S02]  /*09d0*/  FFMA.SAT R6, R8, -R13, 0.5 ;  /* 0x3f00000008067423 */ /* 0x000fe4000000280d */
[-C--:B------:R-:W-:Y:S02]  /*09e0*/  FFMA.RM R5, R5, R10.reuse, 12582913 ;  /* 0x4b40000105057423 */ /* 0x080fe4000000400a */
[----:B------:R-:W-:-:S02]  /*09f0*/  FFMA.RM R6, R6, R10, 12582913 ;  /* 0x4b40000106067423 */ /* 0x000fc4000000400a */
[C---:B------:R-:W-:Y:S01]  /*0a00*/  FADD R9, R5.reuse, -12583039 ;  /* 0xcb40007f05097421 */ /* 0x040fe20000000000 */
[----:B------:R-:W-:Y:S01]  /*0a10*/  SHF.L.U32 R5, R5, 0x17, RZ ;  /* 0x0000001705057819 */ /* 0x000fe200000006ff */
[----:B------:R-:W-:Y:S02]  /*0a20*/  FADD R13, R6, -12583039 ;  /* 0xcb40007f060d7421 */ /* 0x000fe40000000000 */
[----:B------:R-:W-:Y:S01]  /*0a30*/  FFMA R9, R4, -1.4426950216293334961, -R9 ;  /* 0xbfb8aa3b04097823 */ /* 0x000fe20000000809 */
[----:B------:R-:W-:Y:S01]  /*0a40*/  SHF.L.U32 R6, R6, 0x17, RZ ;  /* 0x0000001706067819 */ /* 0x000fe200000006ff */
[----:B------:R-:W-:Y:S02]  /*0a50*/  FFMA R13, R8, -1.4426950216293334961, -R13 ;  /* 0xbfb8aa3b080d7823 */ /* 0x000fe4000000080d */
[----:B------:R-:W-:Y:S02]  /*0a60*/  FFMA R9, R4, -1.925963033500011079e-08, R9 ;  /* 0xb2a5706004097823 */ /* 0x000fe40000000009 */
[----:B------:R-:W-:-:S02]  /*0a70*/  FFMA R13, R8, -1.925963033500011079e-08, R13 ;  /* 0xb2a57060080d7823 */ /* 0x000fc4000000000d */
[----:B------:R-:W0:Y:S08]  /*0a80*/  MUFU.EX2 R4, R9 ;  /* 0x0000000900047308 */ /* 0x000e300000000800 */
[----:B------:R-:W1:Y:S01]  /*0a90*/  MUFU.EX2 R13, R13 ;  /* 0x0000000d000d7308 */ /* 0x000e620000000800 */
[----:B0-----:R-:W-:-:S04]  /*0aa0*/  FMUL R4, R5, R4 ;  /* 0x0000000405047220 */ /* 0x001fc80000400000 */
[----:B------:R-:W-:Y:S01]  /*0ab0*/  FFMA R4, R7, R4, R22 ;  /* 0x0000000407047223 */ /* 0x000fe20000000016 */
[----:B-1----:R-:W-:-:S04]  /*0ac0*/  FMUL R6, R6, R13 ;  /* 0x0000000d06067220 */ /* 0x002fc80000400000 */
[----:B------:R-:W-:-:S07]  /*0ad0*/  FFMA R22, R11, R6, R4 ;  /* 0x000000060b167223 */ /* 0x000fce0000000004 */
.L_x_7:
[----:B------:R-:W-:Y:S05]  /*0ae0*/  @P1 BRA `(.L_x_4) ;  /* 0x0000000000481947 */ /* 0x000fea0003800000 */
[----:B------:R-:W0:Y:S02]  /*0af0*/  LDS.128 R4, [R24] ;  /* 0x0000000018047984 */ /* 0x000e240000000c00 */
[----:B0----5:R-:W-:Y:S01]  /*0b00*/  FADD R4, R23, -R4 ;  /* 0x8000000417047221 */ /* 0x021fe20000000000 */
[----:B------:R-:W-:Y:S01]  /*0b10*/  FADD R5, R18, -R5 ;  /* 0x8000000512057221 */ /* 0x000fe20000000000 */
[----:B------:R-:W-:Y:S01]  /*0b20*/  FADD R9, R21, -R6 ;  /* 0x8000000615097221 */ /* 0x000fe20000000000 */
[----:B------:R-:W-:Y:S01]  /*0b30*/  MOV R6, 0x437c0000 ;  /* 0x437c000000067802 */ /* 0x000fe20000000f00 */
[----:B------:R-:W-:-:S04]  /*0b40*/  FFMA R4, R4, R4, RZ ;  /* 0x0000000404047223 */ /* 0x000fc800000000ff */
[----:B------:R-:W-:Y:S01]  /*0b50*/  FFMA R4, R5, R5, R4 ;  /* 0x0000000505047223 */ /* 0x000fe20000000004 */
[----:B------:R-:W-:-:S03]  /*0b60*/  HFMA2 R5, -RZ, RZ, 0.96630859375, -0.0022525787353515625 ;  /* 0x3bbb989dff057431 */ /* 0x000fc600000001ff */
        /* <DEDUP_REMOVED lines=9> */
[----:B------:R-:W-:-:S07]  /*0c00*/  FFMA R22, R7, R4, R22 ;  /* 0x0000000407167223 */ /* 0x000fce0000000016 */
.L_x_4:
[----:B------:R-:W-:Y:S05]  /*0c10*/  BSYNC.RECONVERGENT B0 ;  /* 0x0000000000007941 */ /* 0x000fea0003800200 */
.L_x_3:
[C---:B------:R-:W-:Y:S01]  /*0c20*/  IADD3 R2, PT, PT, R3.reuse, R2, RZ ;  /* 0x0000000203027210 */ /* 0x040fe20007ffe0ff */
[----:B------:R-:W-:Y:S01]  /*0c30*/  BAR.SYNC.DEFER_BLOCKING 0x0 ;  /* 0x0000000000007b1d */ /* 0x000fe20000010000 */
[----:B------:R-:W-:Y:S01]  /*0c40*/  UIADD3 UR4, UPT, UPT, UR4, 0x1, URZ ;  /* 0x0000000104047890 */ /* 0x000fe2000fffe0ff */
[----:B------:R-:W-:Y:S02]  /*0c50*/  IADD3 R16, PT, PT, -R3, R16, RZ ;  /* 0x0000001003107210 */ /* 0x000fe40007ffe1ff */
[----:B------:R-:W-:-:S13]  /*0c60*/  ISETP.GE.AND P0, PT, R2, UR10, PT ;  /* 0x0000000a02007c0c */ /* 0x000fda000bf06270 */
[----:B------:R-:W-:Y:S05]  /*0c70*/  @!P0 BRA `(.L_x_8) ;  /* 0xfffffff4005c8947 */ /* 0x000fea000383ffff */
.L_x_2:
[----:B------:R-:W-:-:S13]  /*0c80*/  ISETP.GE.AND P0, PT, R20, UR7, PT ;  /* 0x0000000714007c0c */ /* 0x000fda000bf06270 */
[----:B------:R-:W-:Y:S05]  /*0c90*/  @P0 EXIT ;  /* 0x000000000000094d */ /* 0x000fea0003800000 */
[----:B------:R-:W1:Y:S02]  /*0ca0*/  LDC.64 R2, c[0x0][0x398] ;  /* 0x0000e600ff027b82 */ /* 0x000e640000000a00 */
[----:B-1---5:R-:W-:-:S05]  /*0cb0*/  IMAD.WIDE R20, R20, 0x4, R2 ;  /* 0x0000000414147825 */ /* 0x022fca00078e0202 */
[----:B------:R-:W-:Y:S01]  /*0cc0*/  STG.E desc[UR8][R20.64], R22 ;  /* 0x0000001614007986 */ /* 0x000fe2000c101908 */
[----:B------:R-:W-:Y:S05]  /*0cd0*/  EXIT ;  /* 0x000000000000794d */ /* 0x000fea0003800000 */
.L_x_9:
[----:B------:R-:W-:-:S00]  /*0ce0*/  BRA `(.L_x_9) ;  /* 0xfffffffc00fc7947 */ /* 0x000fc0000383ffff */
[----:B------:R-:W-:-:S00]  /*0cf0*/  NOP ;  /* 0x0000000000007918 */ /* 0x000fc00000000000 */
        /* <DEDUP_REMOVED lines=8> */
.L_x_10:


//--------------------- .nv.shared._Z21KernelGpuConvOnDeviceIfLi3ELi1EEvPT_S1_S1_S1_ii --------------------------
	.section	.nv.shared._Z21KernelGpuConvOnDeviceIfLi3ELi1EEvPT_S1_S1_S1_ii,"aw",@nobits
	.sectionflags	@""
	.align	16
	.zero		1024


//--------------------- .nv.shared.reserved.0     --------------------------
	.section	.nv.shared.reserved.0,"aw",@nobits
	.weak		__nv_reservedSMEM_offset_0_alias
	.size		__nv_reservedSMEM_offset_0_alias, 0, 64
	.other		__nv_reservedSMEM_offset_0_alias,@"STO_CUDA_RESERVED_SHARED STV_DEFAULT"
__nv_reservedSMEM_offset_0_alias:
	.zero		0
	.zero		64


//--------------------- .nv.constant0._Z21KernelGpuConvOnDeviceIfLi3ELi1EEvPT_S1_S1_S1_ii --------------------------
	.section	.nv.constant0._Z21KernelGpuConvOnDeviceIfLi3ELi1EEvPT_S1_S1_S1_ii,"a",@progbits
	.sectionflags	@""
	.align	4
.nv.constant0._Z21KernelGpuConvOnDeviceIfLi3ELi1EEvPT_S1_S1_S1_ii:
	.zero		936


//--------------------- SYMBOLS --------------------------

	.type		.nv.reservedSmem.offset0,@object
	.size		.nv.reservedSmem.offset0,0x4
	.type		.nv.reservedSmem.cap,@object
	.size		.nv.reservedSmem.cap,0x4
